	.headerflags	@"EF_CUDA_TEXMODE_UNIFIED EF_CUDA_64BIT_ADDRESS EF_CUDA_ACCELERATORS EF_CUDA_SM90 EF_CUDA_VIRTUAL_SM(EF_CUDA_SM90)"
	.elftype	@"ET_EXEC"


//--------------------- .nv.info                  --------------------------
	.section	.nv.info,"",@"SHT_CUDA_INFO"
	.align	4


	//----- nvinfo : EIATTR_REGCOUNT
	.align		4
        /*0000*/ 	.byte	0x04, 0x2f
        /*0002*/ 	.short	(.L_1 - .L_0)
	.align		4
.L_0:
        /*0004*/ 	.word	index@(triton_poi_fused_avg_pool2d_max_pool2d_with_indices_60)
        /*0008*/ 	.word	0x00000027


	//----- nvinfo : EIATTR_MIN_STACK_SIZE
	.align		4
.L_1:
        /*000c*/ 	.byte	0x04, 0x12
        /*000e*/ 	.short	(.L_3 - .L_2)
	.align		4
.L_2:
        /*0010*/ 	.word	index@(triton_poi_fused_avg_pool2d_max_pool2d_with_indices_60)
        /*0014*/ 	.word	0x00000000


	//----- nvinfo : EIATTR_FRAME_SIZE
	.align		4
.L_3:
        /*0018*/ 	.byte	0x04, 0x11
        /*001a*/ 	.short	(.L_5 - .L_4)
	.align		4
.L_4:
        /*001c*/ 	.word	index@(triton_poi_fused_avg_pool2d_max_pool2d_with_indices_60)
        /*0020*/ 	.word	0x00000000


	//----- nvinfo : EIATTR_MIN_STACK_SIZE
	.align		4
.L_5:
        /*0024*/ 	.byte	0x04, 0x12
        /*0026*/ 	.short	(.L_7 - .L_6)
	.align		4
.L_6:
        /*0028*/ 	.word	index@(triton_poi_fused_avg_pool2d_max_pool2d_with_indices_60)
        /*002c*/ 	.word	0x00000000
.L_7:


//--------------------- .nv.info.triton_poi_fused_avg_pool2d_max_pool2d_with_indices_60 --------------------------
	.section	.nv.info.triton_poi_fused_avg_pool2d_max_pool2d_with_indices_60,"",@"SHT_CUDA_INFO"
	.sectionflags	@""
	.align	4


	//----- nvinfo : EIATTR_CUDA_API_VERSION
	.align		4
        /*0000*/ 	.byte	0x04, 0x37
        /*0002*/ 	.short	(.L_9 - .L_8)
.L_8:
        /*0004*/ 	.word	0x0000007c


	//----- nvinfo : EIATTR_KPARAM_INFO
	.align		4
.L_9:
        /*0008*/ 	.byte	0x04, 0x17
        /*000a*/ 	.short	(.L_11 - .L_10)
.L_10:
        /*000c*/ 	.word	0x00000000
        /*0010*/ 	.short	0x0004
        /*0012*/ 	.short	0x0020
        /*0014*/ 	.byte	0x00, 0xf0, 0x11, 0x00


	//----- nvinfo : EIATTR_KPARAM_INFO
	.align		4
.L_11:
        /*0018*/ 	.byte	0x04, 0x17
        /*001a*/ 	.short	(.L_13 - .L_12)
.L_12:
        /*001c*/ 	.word	0x00000000
        /*0020*/ 	.short	0x0003
        /*0022*/ 	.short	0x0018
        /*0024*/ 	.byte	0x00, 0xf4, 0x21, 0x00


	//----- nvinfo : EIATTR_KPARAM_INFO
	.align		4
.L_13:
        /*0028*/ 	.byte	0x04, 0x17
        /*002a*/ 	.short	(.L_15 - .L_14)
.L_14:
        /*002c*/ 	.word	0x00000000
        /*0030*/ 	.short	0x0002
        /*0032*/ 	.short	0x0010
        /*0034*/ 	.byte	0x00, 0xf4, 0x21, 0x00


	//----- nvinfo : EIATTR_KPARAM_INFO
	.align		4
.L_15:
        /*0038*/ 	.byte	0x04, 0x17
        /*003a*/ 	.short	(.L_17 - .L_16)
.L_16:
        /*003c*/ 	.word	0x00000000
        /*0040*/ 	.short	0x0001
        /*0042*/ 	.short	0x0008
        /*0044*/ 	.byte	0x00, 0xf4, 0x21, 0x00


	//----- nvinfo : EIATTR_KPARAM_INFO
	.align		4
.L_17:
        /*0048*/ 	.byte	0x04, 0x17
        /*004a*/ 	.short	(.L_19 - .L_18)
.L_18:
        /*004c*/ 	.word	0x00000000
        /*0050*/ 	.short	0x0000
        /*0052*/ 	.short	0x0000
        /*0054*/ 	.byte	0x00, 0xf4, 0x21, 0x00


	//----- nvinfo : EIATTR_SPARSE_MMA_MASK
	.align		4
.L_19:
        /*0058*/ 	.byte	0x03, 0x50
        /*005a*/ 	.short	0x0000


	//----- nvinfo : EIATTR_MAXREG_COUNT
	.align		4
        /*005c*/ 	.byte	0x03, 0x1b
        /*005e*/ 	.short	0x00ff


	//----- nvinfo : EIATTR_EXIT_INSTR_OFFSETS
	.align		4
        /*0060*/ 	.byte	0x04, 0x1c
        /*0062*/ 	.short	(.L_21 - .L_20)


	//   ....[0]....
.L_20:
        /*0064*/ 	.word	0x00000ee0


	//   ....[1]....
        /*0068*/ 	.word	0x00000f00


	//----- nvinfo : EIATTR_REQNTID
	.align		4
.L_21:
        /*006c*/ 	.byte	0x04, 0x10
        /*006e*/ 	.short	(.L_23 - .L_22)
.L_22:
        /*0070*/ 	.word	0x00000080
        /*0074*/ 	.word	0x00000001
        /*0078*/ 	.word	0x00000001


	//----- nvinfo : EIATTR_CBANK_PARAM_SIZE
	.align		4
.L_23:
        /*007c*/ 	.byte	0x03, 0x19
        /*007e*/ 	.short	0x0024


	//----- nvinfo : EIATTR_PARAM_CBANK
	.align		4
        /*0080*/ 	.byte	0x04, 0x0a
        /*0082*/ 	.short	(.L_25 - .L_24)
	.align		4
.L_24:
        /*0084*/ 	.word	index@(.nv.constant0.triton_poi_fused_avg_pool2d_max_pool2d_with_indices_60)
        /*0088*/ 	.short	0x0210
        /*008a*/ 	.short	0x0024


	//----- nvinfo : EIATTR_SW_WAR
	.align		4
.L_25:
        /*008c*/ 	.byte	0x04, 0x36
        /*008e*/ 	.short	(.L_27 - .L_26)
.L_26:
        /*0090*/ 	.word	0x00000008
.L_27:


//--------------------- .nv.callgraph             --------------------------
	.section	.nv.callgraph,"",@"SHT_CUDA_CALLGRAPH"
	.align	4
	.sectionentsize	8
	.align		4
        /*0000*/ 	.word	0x00000000
	.align		4
        /*0004*/ 	.word	0xffffffff
	.align		4
        /*0008*/ 	.word	0x00000000
	.align		4
        /*000c*/ 	.word	0xfffffffe
	.align		4
        /*0010*/ 	.word	0x00000000
	.align		4
        /*0014*/ 	.word	0xfffffffd
	.align		4
        /*0018*/ 	.word	0x00000000
	.align		4
        /*001c*/ 	.word	0xfffffffc


//--------------------- .text.triton_poi_fused_avg_pool2d_max_pool2d_with_indices_60 --------------------------
	.section	.text.triton_poi_fused_avg_pool2d_max_pool2d_with_indices_60,"ax",@progbits
	.align	128
        .global         triton_poi_fused_avg_pool2d_max_pool2d_with_indices_60
        .type           triton_poi_fused_avg_pool2d_max_pool2d_with_indices_60,@function
        .size           triton_poi_fused_avg_pool2d_max_pool2d_with_indices_60,(.L_x_1 - triton_poi_fused_avg_pool2d_max_pool2d_with_indices_60)
        .other          triton_poi_fused_avg_pool2d_max_pool2d_with_indices_60,@"STO_CUDA_ENTRY STV_DEFAULT"
triton_poi_fused_avg_pool2d_max_pool2d_with_indices_60:
.text.triton_poi_fused_avg_pool2d_max_pool2d_with_indices_60:
[----:B------:R-:W0:Y:S02]  /*0000*/  LDC R1, c[0x0][0x28] ;  /* 0x00000a00ff017b82 */ /* 0x000e240000000800 */
[----:B------:R-:W1:Y:S01]  /*0010*/  S2R R2, SR_TID.X ;  /* 0x0000000000027919 */ /* 0x000e620000002100 */
[----:B------:R-:W-:Y:S01]  /*0020*/  ULDC.64 UR4, c[0x0][0x208] ;  /* 0x0000820000047ab9 */ /* 0x000fe20000000a00 */
[----:B------:R-:W2:Y:S01]  /*0030*/  S2R R3, SR_CTAID.X ;  /* 0x0000000000037919 */ /* 0x000ea20000002500 */
[----:B------:R-:W-:Y:S01]  /*0040*/  IMAD.MOV.U32 R12, RZ, RZ, RZ ;  /* 0x000000ffff0c7224 */ /* 0x000fe200078e00ff */
[----:B------:R-:W-:Y:S01]  /*0050*/  ULDC.64 UR6, c[0x0][0x220] ;  /* 0x0000880000067ab9 */ /* 0x000fe20000000a00 */
[----:B-1----:R-:W-:-:S05]  /*0060*/  LOP3.LUT R2, R2, 0x7f, RZ, 0xc0, !PT ;  /* 0x0000007f02027812 */ /* 0x002fca00078ec0ff */
[----:B--2---:R-:W-:Y:S02]  /*0070*/  IMAD R3, R3, 0x80, R2 ;  /* 0x0000008003037824 */ /* 0x004fe400078e0202 */
[----:B------:R-:W-:Y:S02]  /*0080*/  IMAD.MOV.U32 R2, RZ, RZ, RZ ;  /* 0x000000ffff027224 */ /* 0x000fe400078e00ff */
[----:B------:R-:W-:-:S04]  /*0090*/  IMAD.HI R0, R3, 0x2e8ba2e9, RZ ;  /* 0x2e8ba2e903007827 */ /* 0x000fc800078e02ff */
[----:B------:R-:W-:Y:S01]  /*00a0*/  IMAD.HI R21, R3, 0x3e0f83e1, RZ ;  /* 0x3e0f83e103157827 */ /* 0x000fe200078e02ff */
[----:B------:R-:W-:-:S04]  /*00b0*/  SHF.R.U32.HI R5, RZ, 0x1f, R0 ;  /* 0x0000001fff057819 */ /* 0x000fc80000011600 */
[----:B------:R-:W-:Y:S02]  /*00c0*/  SHF.R.U32.HI R4, RZ, 0x1f, R21 ;  /* 0x0000001fff047819 */ /* 0x000fe40000011615 */
[----:B------:R-:W-:Y:S01]  /*00d0*/  LEA.HI.SX32 R7, R0, R5, 0x1b ;  /* 0x0000000500077211 */ /* 0x000fe200078fdaff */
[----:B------:R-:W-:Y:S01]  /*00e0*/  IMAD.HI R0, R3, -0x5a814afd, R2 ;  /* 0xa57eb50303007827 */ /* 0x000fe200078e0202 */
[----:B------:R-:W-:-:S03]  /*00f0*/  LEA.HI.SX32 R21, R21, R4, 0x19 ;  /* 0x0000000415157211 */ /* 0x000fc600078fcaff */
[----:B------:R-:W-:Y:S01]  /*0100*/  IMAD.HI R4, R7, 0x55555556, RZ ;  /* 0x5555555607047827 */ /* 0x000fe200078e02ff */
[----:B------:R-:W-:-:S03]  /*0110*/  SHF.R.U32.HI R5, RZ, 0x1f, R0 ;  /* 0x0000001fff057819 */ /* 0x000fc60000011600 */
[----:B------:R-:W-:Y:S01]  /*0120*/  IMAD.HI R2, R21, 0x55555556, RZ ;  /* 0x5555555615027827 */ /* 0x000fe200078e02ff */
[----:B------:R-:W-:Y:S02]  /*0130*/  LEA.HI R24, R4, R4, RZ, 0x1 ;  /* 0x0000000404187211 */ /* 0x000fe400078f08ff */
[----:B------:R-:W-:Y:S01]  /*0140*/  LEA.HI.SX32 R9, R0, R5, 0x16 ;  /* 0x0000000500097211 */ /* 0x000fe200078fb2ff */
[----:B------:R-:W-:Y:S01]  /*0150*/  IMAD R0, R7, -0xb0, R3 ;  /* 0xffffff5007007824 */ /* 0x000fe200078e0203 */
[----:B------:R-:W1:Y:S01]  /*0160*/  LDC.64 R4, c[0x0][0x210] ;  /* 0x00008400ff047b82 */ /* 0x000e620000000a00 */
[----:B------:R-:W-:Y:S01]  /*0170*/  LEA.HI R2, R2, R2, RZ, 0x1 ;  /* 0x0000000202027211 */ /* 0x000fe200078f08ff */
[----:B------:R-:W-:Y:S02]  /*0180*/  IMAD R24, R24, -0x3, R7 ;  /* 0xfffffffd18187824 */ /* 0x000fe400078e0207 */
[----:B------:R-:W-:Y:S02]  /*0190*/  IMAD R9, R9, 0x1130, R0 ;  /* 0x0000113009097824 */ /* 0x000fe400078e0200 */
[----:B------:R-:W-:Y:S01]  /*01a0*/  IMAD R23, R2, -0x3, R21 ;  /* 0xfffffffd02177824 */ /* 0x000fe200078e0215 */
[C---:B------:R-:W-:Y:S01]  /*01b0*/  ISETP.GT.AND P0, PT, R24.reuse, RZ, PT ;  /* 0x000000ff1800720c */ /* 0x040fe20003f04270 */
[C---:B------:R-:W-:Y:S01]  /*01c0*/  IMAD.SHL.U32 R0, R24.reuse, 0x2, RZ ;  /* 0x0000000218007824 */ /* 0x040fe200078e00ff */
[C---:B------:R-:W-:Y:S01]  /*01d0*/  ISETP.GT.AND P2, PT, R24.reuse, -0x1, PT ;  /* 0xffffffff1800780c */ /* 0x040fe20003f44270 */
[----:B------:R-:W-:Y:S01]  /*01e0*/  IMAD R2, R24, 0x160, R9 ;  /* 0x0000016018027824 */ /* 0x000fe200078e0209 */
[C---:B------:R-:W-:Y:S01]  /*01f0*/  ISETP.GT.AND P0, PT, R23.reuse, RZ, P0 ;  /* 0x000000ff1700720c */ /* 0x040fe20000704270 */
[----:B------:R-:W-:Y:S01]  /*0200*/  VIADD R0, R0, 0x1 ;  /* 0x0000000100007836 */ /* 0x000fe20000000000 */
[C---:B------:R-:W-:Y:S01]  /*0210*/  ISETP.GT.AND P1, PT, R23.reuse, RZ, P2 ;  /* 0x000000ff1700720c */ /* 0x040fe20001724270 */
[----:B------:R-:W-:Y:S01]  /*0220*/  IMAD R29, R23, 0x6e0, R2 ;  /* 0x000006e0171d7824 */ /* 0x000fe200078e0202 */
[----:B------:R-:W-:Y:S01]  /*0230*/  ISETP.LT.AND P0, PT, R3, 0x18c0, P0 ;  /* 0x000018c00300780c */ /* 0x000fe20000701270 */
[----:B------:R-:W-:Y:S01]  /*0240*/  IMAD.MOV.U32 R2, RZ, RZ, RZ ;  /* 0x000000ffff027224 */ /* 0x000fe200078e00ff */
[----:B------:R-:W-:Y:S01]  /*0250*/  ISETP.LT.AND P6, PT, R0, 0x5, P2 ;  /* 0x000000050000780c */ /* 0x000fe200017c1270 */
[----:B------:R-:W-:Y:S01]  /*0260*/  VIADD R7, R29, 0xfffffbe0 ;  /* 0xfffffbe01d077836 */ /* 0x000fe20000000000 */
[----:B------:R-:W-:Y:S01]  /*0270*/  ISETP.LT.AND P1, PT, R3, 0x18c0, P1 ;  /* 0x000018c00300780c */ /* 0x000fe20000f21270 */
[----:B------:R-:W-:Y:S01]  /*0280*/  VIADD R9, R29, 0xfffffc90 ;  /* 0xfffffc901d097836 */ /* 0x000fe20000000000 */
[----:B------:R-:W-:Y:S01]  /*0290*/  ISETP.GT.AND P2, PT, R23, RZ, P6 ;  /* 0x000000ff1700720c */ /* 0x000fe20003744270 */
[----:B------:R-:W-:-:S02]  /*02a0*/  IMAD.MOV.U32 R0, RZ, RZ, RZ ;  /* 0x000000ffff007224 */ /* 0x000fc400078e00ff */
[----:B------:R-:W-:Y:S01]  /*02b0*/  VIADD R11, R29, 0xfffffd40 ;  /* 0xfffffd401d0b7836 */ /* 0x000fe20000000000 */
[----:B------:R-:W-:Y:S01]  /*02c0*/  ISETP.LT.AND P2, PT, R3, 0x18c0, P2 ;  /* 0x000018c00300780c */ /* 0x000fe20001741270 */
[--C-:B-1----:R-:W-:Y:S01]  /*02d0*/  IMAD.WIDE R6, R7, 0x4, R4.reuse ;  /* 0x0000000407067825 */ /* 0x102fe200078e0204 */
[----:B------:R-:W-:Y:S02]  /*02e0*/  P2R R25, PR, RZ, 0x1 ;  /* 0x00000001ff197803 */ /* 0x000fe40000000000 */
[----:B------:R-:W-:Y:S01]  /*02f0*/  P2R R35, PR, RZ, 0x40 ;  /* 0x00000040ff237803 */ /* 0x000fe20000000000 */
[--C-:B------:R-:W-:Y:S01]  /*0300*/  IMAD.WIDE R8, R9, 0x4, R4.reuse ;  /* 0x0000000409087825 */ /* 0x100fe200078e0204 */
[----:B------:R-:W2:Y:S04]  /*0310*/  @P0 LDG.E R0, desc[UR4][R6.64] ;  /* 0x0000000406000981 */ /* 0x000ea8000c1e1900 */
[----:B------:R-:W3:Y:S01]  /*0320*/  @P1 LDG.E R2, desc[UR4][R8.64] ;  /* 0x0000000408021981 */ /* 0x000ee2000c1e1900 */
[----:B------:R-:W-:-:S05]  /*0330*/  IMAD.WIDE R10, R11, 0x4, R4 ;  /* 0x000000040b0a7825 */ /* 0x000fca00078e0204 */
[----:B------:R-:W4:Y:S01]  /*0340*/  @P2 LDG.E R12, desc[UR4][R10.64] ;  /* 0x000000040a0c2981 */ /* 0x000f22000c1e1900 */
[----:B------:R-:W-:Y:S02]  /*0350*/  P2R R30, PR, RZ, 0x4 ;  /* 0x00000004ff1e7803 */ /* 0x000fe40000000000 */
[----:B--2---:R-:W-:Y:S02]  /*0360*/  SEL R13, R0, 0xff800000, P0 ;  /* 0xff800000000d7807 */ /* 0x004fe40000000000 */
[----:B---3--:R-:W-:Y:S02]  /*0370*/  SEL R0, R2, 0xff800000, P1 ;  /* 0xff80000002007807 */ /* 0x008fe40000800000 */
[----:B------:R-:W-:Y:S02]  /*0380*/  P2R R2, PR, RZ, 0x2 ;  /* 0x00000002ff027803 */ /* 0x000fe40000000000 */
[----:B------:R-:W-:Y:S02]  /*0390*/  FSETP.GT.AND P0, PT, R0, R13, PT ;  /* 0x0000000d0000720b */ /* 0x000fe40003f04000 */
[----:B----4-:R-:W-:-:S02]  /*03a0*/  SEL R15, R12, 0xff800000, P2 ;  /* 0xff8000000c0f7807 */ /* 0x010fc40001000000 */
[----:B------:R-:W-:Y:S02]  /*03b0*/  P2R R12, PR, RZ, 0x1 ;  /* 0x00000001ff0c7803 */ /* 0x000fe40000000000 */
[----:B------:R-:W-:Y:S02]  /*03c0*/  FSETP.NAN.AND P3, PT, R0, R0, PT ;  /* 0x000000000000720b */ /* 0x000fe40003f68000 */
[----:B------:R-:W-:Y:S02]  /*03d0*/  ISETP.NE.AND P2, PT, R12, RZ, PT ;  /* 0x000000ff0c00720c */ /* 0x000fe40003f45270 */
[----:B------:R-:W-:Y:S01]  /*03e0*/  ISETP.GT.AND P0, PT, R24, RZ, PT ;  /* 0x000000ff1800720c */ /* 0x000fe20003f04270 */
[----:B------:R-:W-:Y:S01]  /*03f0*/  IMAD.WIDE R18, R29, 0x4, R4 ;  /* 0x000000041d127825 */ /* 0x000fe200078e0204 */
[----:B------:R-:W-:-:S09]  /*0400*/  P2R R20, PR, RZ, 0x4 ;  /* 0x00000004ff147803 */ /* 0x000fd20000000000 */
[----:B------:R-:W-:Y:S01]  /*0410*/  @!P2 FSEL R0, R0, R13, P3 ;  /* 0x0000000d0000a208 */ /* 0x000fe20001800000 */
[----:B------:R-:W-:Y:S01]  /*0420*/  VIADD R13, R29, 0xffffff50 ;  /* 0xffffff501d0d7836 */ /* 0x000fe20000000000 */
[-C--:B------:R-:W-:Y:S02]  /*0430*/  FSETP.NAN.AND P3, PT, R15, R15.reuse, PT ;  /* 0x0000000f0f00720b */ /* 0x080fe40003f68000 */
[----:B------:R-:W-:Y:S01]  /*0440*/  FSETP.GEU.AND P1, PT, R0, R15, PT ;  /* 0x0000000f0000720b */ /* 0x000fe20003f2e000 */
[----:B------:R-:W-:-:S03]  /*0450*/  IMAD.WIDE R12, R13, 0x4, R4 ;  /* 0x000000040d0c7825 */ /* 0x000fc600078e0204 */
[----:B------:R-:W-:-:S07]  /*0460*/  P2R R28, PR, RZ, 0x2 ;  /* 0x00000002ff1c7803 */ /* 0x000fce0000000000 */
[----:B------:R-:W-:Y:S01]  /*0470*/  @!P3 FSEL R15, R15, R0, !P1 ;  /* 0x000000000f0fb208 */ /* 0x000fe20004800000 */
[----:B------:R-:W-:Y:S01]  /*0480*/  IMAD.MOV.U32 R0, RZ, RZ, RZ ;  /* 0x000000ffff007224 */ /* 0x000fe200078e00ff */
[----:B------:R-:W-:-:S04]  /*0490*/  ISETP.GT.AND P3, PT, R23, -0x1, P0 ;  /* 0xffffffff1700780c */ /* 0x000fc80000764270 */
[----:B------:R-:W-:-:S13]  /*04a0*/  ISETP.LT.AND P3, PT, R3, 0x18c0, P3 ;  /* 0x000018c00300780c */ /* 0x000fda0001f61270 */
[----:B------:R-:W2:Y:S02]  /*04b0*/  @P3 LDG.E R0, desc[UR4][R12.64] ;  /* 0x000000040c003981 */ /* 0x000ea4000c1e1900 */
[----:B--2---:R-:W-:Y:S02]  /*04c0*/  SEL R14, R0, 0xff800000, P3 ;  /* 0xff800000000e7807 */ /* 0x004fe40001800000 */
[----:B------:R-:W-:Y:S02]  /*04d0*/  LOP3.LUT R0, R23, R24, RZ, 0xfc, !PT ;  /* 0x0000001817007212 */ /* 0x000fe400078efcff */
[-C--:B------:R-:W-:Y:S02]  /*04e0*/  FSETP.NAN.AND P4, PT, R14, R14.reuse, PT ;  /* 0x0000000e0e00720b */ /* 0x080fe40003f88000 */
[----:B------:R-:W-:-:S04]  /*04f0*/  FSETP.GEU.AND P1, PT, R15, R14, PT ;  /* 0x0000000e0f00720b */ /* 0x000fc80003f2e000 */
[----:B------:R-:W-:-:S07]  /*0500*/  P2R R34, PR, RZ, 0x2 ;  /* 0x00000002ff227803 */ /* 0x000fce0000000000 */
[----:B------:R-:W-:Y:S01]  /*0510*/  @!P4 FSEL R14, R14, R15, !P1 ;  /* 0x0000000f0e0ec208 */ /* 0x000fe20004800000 */
[----:B------:R-:W-:Y:S01]  /*0520*/  IMAD.MOV.U32 R15, RZ, RZ, RZ ;  /* 0x000000ffff0f7224 */ /* 0x000fe200078e00ff */
[----:B------:R-:W-:-:S04]  /*0530*/  ISETP.GE.AND P1, PT, R3, 0x18c0, PT ;  /* 0x000018c00300780c */ /* 0x000fc80003f26270 */
[----:B------:R-:W-:-:S13]  /*0540*/  ISETP.GT.AND P4, PT, R0, -0x1, !P1 ;  /* 0xffffffff0000780c */ /* 0x000fda0004f84270 */
[----:B------:R-:W2:Y:S01]  /*0550*/  @P4 LDG.E R15, desc[UR4][R18.64] ;  /* 0x00000004120f4981 */ /* 0x000ea2000c1e1900 */
[----:B------:R-:W-:Y:S01]  /*0560*/  IMAD.MOV.U32 R27, RZ, RZ, RZ ;  /* 0x000000ffff1b7224 */ /* 0x000fe200078e00ff */
[----:B--2---:R-:W-:Y:S01]  /*0570*/  SEL R0, R15, 0xff800000, P4 ;  /* 0xff8000000f007807 */ /* 0x004fe20002000000 */
[----:B------:R-:W-:-:S03]  /*0580*/  VIADD R15, R29, 0xb0 ;  /* 0x000000b01d0f7836 */ /* 0x000fc60000000000 */
[-C--:B------:R-:W-:Y:S02]  /*0590*/  FSETP.NAN.AND P5, PT, R0, R0.reuse, PT ;  /* 0x000000000000720b */ /* 0x080fe40003fa8000 */
[----:B------:R-:W-:-:S04]  /*05a0*/  FSETP.GEU.AND P1, PT, R14, R0, PT ;  /* 0x000000000e00720b */ /* 0x000fc80003f2e000 */
[----:B------:R-:W-:-:S07]  /*05b0*/  P2R R31, PR, RZ, 0x2 ;  /* 0x00000002ff1f7803 */ /* 0x000fce0000000000 */
[----:B------:R-:W-:Y:S01]  /*05c0*/  @!P5 FSEL R0, R0, R14, !P1 ;  /* 0x0000000e0000d208 */ /* 0x000fe20004800000 */
[----:B------:R-:W-:Y:S01]  /*05d0*/  IMAD.WIDE R14, R15, 0x4, R4 ;  /* 0x000000040f0e7825 */ /* 0x000fe200078e0204 */
[----:B------:R-:W-:-:S04]  /*05e0*/  ISETP.GT.AND P5, PT, R23, -0x1, P6 ;  /* 0xffffffff1700780c */ /* 0x000fc800037a4270 */
[----:B------:R-:W-:-:S13]  /*05f0*/  ISETP.LT.AND P5, PT, R3, 0x18c0, P5 ;  /* 0x000018c00300780c */ /* 0x000fda0002fa1270 */
[----:B------:R-:W2:Y:S01]  /*0600*/  @P5 LDG.E R27, desc[UR4][R14.64] ;  /* 0x000000040e1b5981 */ /* 0x000ea2000c1e1900 */
[----:B------:R-:W-:-:S04]  /*0610*/  VIADD R17, R29, 0x2c0 ;  /* 0x000002c01d117836 */ /* 0x000fc80000000000 */
[----:B------:R-:W-:Y:S01]  /*0620*/  IMAD.WIDE R16, R17, 0x4, R4 ;  /* 0x0000000411107825 */ /* 0x000fe200078e0204 */
[----:B--2---:R-:W-:-:S04]  /*0630*/  SEL R27, R27, 0xff800000, P5 ;  /* 0xff8000001b1b7807 */ /* 0x004fc80002800000 */
[-C--:B------:R-:W-:Y:S02]  /*0640*/  FSETP.NAN.AND P6, PT, R27, R27.reuse, PT ;  /* 0x0000001b1b00720b */ /* 0x080fe40003fc8000 */
[----:B------:R-:W-:-:S04]  /*0650*/  FSETP.GEU.AND P1, PT, R0, R27, PT ;  /* 0x0000001b0000720b */ /* 0x000fc80003f2e000 */
[----:B------:R-:W-:-:S07]  /*0660*/  P2R R32, PR, RZ, 0x2 ;  /* 0x00000002ff207803 */ /* 0x000fce0000000000 */
[----:B------:R-:W-:Y:S01]  /*0670*/  @!P6 FSEL R27, R27, R0, !P1 ;  /* 0x000000001b1be208 */ /* 0x000fe20004800000 */
[C---:B------:R-:W-:Y:S01]  /*0680*/  IMAD.SHL.U32 R0, R23.reuse, 0x2, RZ ;  /* 0x0000000217007824 */ /* 0x040fe200078e00ff */
[----:B------:R-:W-:-:S03]  /*0690*/  ISETP.GT.AND P6, PT, R23, -0x1, PT ;  /* 0xffffffff1700780c */ /* 0x000fc60003fc4270 */
[----:B------:R-:W-:-:S05]  /*06a0*/  VIADD R0, R0, 0x1 ;  /* 0x0000000100007836 */ /* 0x000fca0000000000 */
[----:B------:R-:W-:Y:S01]  /*06b0*/  ISETP.LT.AND P1, PT, R0, 0x5, P6 ;  /* 0x000000050000780c */ /* 0x000fe20003721270 */
[----:B------:R-:W-:-:S03]  /*06c0*/  IMAD.MOV.U32 R0, RZ, RZ, RZ ;  /* 0x000000ffff007224 */ /* 0x000fc600078e00ff */
[----:B------:R-:W-:Y:S02]  /*06d0*/  ISETP.GT.AND P6, PT, R24, RZ, P1 ;  /* 0x000000ff1800720c */ /* 0x000fe40000fc4270 */
[----:B------:R-:W-:Y:S02]  /*06e0*/  P2R R36, PR, RZ, 0x2 ;  /* 0x00000002ff247803 */ /* 0x000fe40000000000 */
[----:B------:R-:W-:-:S13]  /*06f0*/  ISETP.LT.AND P6, PT, R3, 0x18c0, P6 ;  /* 0x000018c00300780c */ /* 0x000fda00037c1270 */
[----:B------:R-:W2:Y:S01]  /*0700*/  @P6 LDG.E R0, desc[UR4][R16.64] ;  /* 0x0000000410006981 */ /* 0x000ea2000c1e1900 */
[----:B------:R-:W-:-:S04]  /*0710*/  IMAD.HI R22, R3, 0x3e0f83e1, RZ ;  /* 0x3e0f83e103167827 */ /* 0x000fc800078e02ff */
[----:B------:R-:W-:-:S05]  /*0720*/  IMAD.HI R21, R21, 0x55555556, RZ ;  /* 0x5555555615157827 */ /* 0x000fca00078e02ff */
[----:B------:R-:W-:Y:S02]  /*0730*/  LEA.HI R26, R21, R21, RZ, 0x1 ;  /* 0x00000015151a7211 */ /* 0x000fe400078f08ff */
[----:B--2---:R-:W-:-:S04]  /*0740*/  SEL R0, R0, 0xff800000, P6 ;  /* 0xff80000000007807 */ /* 0x004fc80003000000 */
[-C--:B------:R-:W-:Y:S02]  /*0750*/  FSETP.NAN.AND P2, PT, R0, R0.reuse, PT ;  /* 0x000000000000720b */ /* 0x080fe40003f48000 */
[----:B------:R-:W-:-:S04]  /*0760*/  FSETP.GEU.AND P1, PT, R27, R0, PT ;  /* 0x000000001b00720b */ /* 0x000fc80003f2e000 */
[----:B------:R-:W-:-:S07]  /*0770*/  P2R R33, PR, RZ, 0x2 ;  /* 0x00000002ff217803 */ /* 0x000fce0000000000 */
[----:B------:R-:W-:Y:S02]  /*0780*/  @!P2 FSEL R0, R0, R27, !P1 ;  /* 0x0000001b0000a208 */ /* 0x000fe40004800000 */
[----:B------:R-:W-:Y:S01]  /*0790*/  ISETP.NE.AND P2, PT, R20, RZ, PT ;  /* 0x000000ff1400720c */ /* 0x000fe20003f45270 */
[----:B------:R-:W-:Y:S01]  /*07a0*/  IMAD.SHL.U32 R20, R24, 0x2, RZ ;  /* 0x0000000218147824 */ /* 0x000fe200078e00ff */
[----:B------:R-:W-:Y:S02]  /*07b0*/  ISETP.NE.AND P1, PT, R2, RZ, PT ;  /* 0x000000ff0200720c */ /* 0x000fe40003f25270 */
[----:B------:R-:W-:Y:S01]  /*07c0*/  SHF.R.U32.HI R27, RZ, 0x1f, R22 ;  /* 0x0000001fff1b7819 */ /* 0x000fe20000011616 */
[C---:B------:R-:W-:Y:S02]  /*07d0*/  VIADD R2, R20.reuse, 0xffffffff ;  /* 0xffffffff14027836 */ /* 0x040fe40000000000 */
[----:B------:R-:W-:Y:S01]  /*07e0*/  VIADD R20, R20, 0x2 ;  /* 0x0000000214147836 */ /* 0x000fe20000000000 */
[----:B------:R-:W-:-:S02]  /*07f0*/  LEA.HI.SX32 R27, R22, R27, 0x19 ;  /* 0x0000001b161b7211 */ /* 0x000fc400078fcaff */
[----:B------:R-:W-:Y:S02]  /*0800*/  SEL R2, R2, RZ, P0 ;  /* 0x000000ff02027207 */ /* 0x000fe40000000000 */
[----:B------:R-:W-:Y:S01]  /*0810*/  ISETP.GE.AND P0, PT, R24, 0x2, PT ;  /* 0x000000021800780c */ /* 0x000fe20003f06270 */
[----:B------:R-:W-:-:S03]  /*0820*/  IMAD R26, R26, -0x3, R27 ;  /* 0xfffffffd1a1a7824 */ /* 0x000fc600078e021b */
[----:B------:R-:W-:Y:S01]  /*0830*/  SEL R20, R20, RZ, !P0 ;  /* 0x000000ff14147207 */ /* 0x000fe20004000000 */
[----:B------:R-:W-:Y:S01]  /*0840*/  IMAD.SHL.U32 R22, R26, 0x2, RZ ;  /* 0x000000021a167824 */ /* 0x000fe200078e00ff */
[----:B------:R-:W-:Y:S01]  /*0850*/  ISETP.GT.AND P0, PT, R23, RZ, PT ;  /* 0x000000ff1700720c */ /* 0x000fe20003f04270 */
[----:B------:R-:W-:Y:S02]  /*0860*/  IMAD.MOV.U32 R23, RZ, RZ, RZ ;  /* 0x000000ffff177224 */ /* 0x000fe400078e00ff */
[C---:B------:R-:W-:Y:S02]  /*0870*/  VIADD R21, R22.reuse, 0xffffffff ;  /* 0xffffffff16157836 */ /* 0x040fe40000000000 */
[----:B------:R-:W-:Y:S02]  /*0880*/  VIADD R22, R22, 0x2 ;  /* 0x0000000216167836 */ /* 0x000fe40000000000 */
[----:B------:R-:W2:Y:S01]  /*0890*/  @P4 LDG.E R23, desc[UR4][R18.64] ;  /* 0x0000000412174981 */ /* 0x000ea2000c1e1900 */
[----:B------:R-:W-:-:S02]  /*08a0*/  SEL R21, R21, RZ, P0 ;  /* 0x000000ff15157207 */ /* 0x000fc40000000000 */
[----:B------:R-:W-:-:S04]  /*08b0*/  ISETP.GE.AND P0, PT, R26, 0x2, PT ;  /* 0x000000021a00780c */ /* 0x000fc80003f06270 */
[----:B------:R-:W-:Y:S02]  /*08c0*/  SEL R22, R22, RZ, !P0 ;  /* 0x000000ff16167207 */ /* 0x000fe40004000000 */
[----:B------:R-:W-:Y:S02]  /*08d0*/  ISETP.NE.AND P0, PT, R25, RZ, PT ;  /* 0x000000ff1900720c */ /* 0x000fe40003f05270 */
[----:B--2---:R-:W-:Y:S02]  /*08e0*/  SEL R23, R23, RZ, P4 ;  /* 0x000000ff17177207 */ /* 0x004fe40002000000 */
[----:B------:R-:W-:-:S04]  /*08f0*/  ISETP.GT.AND P4, PT, R24, 0x1, PT ;  /* 0x000000011800780c */ /* 0x000fc80003f84270 */
[----:B------:R-:W-:Y:S02]  /*0900*/  SEL R25, RZ, 0x5, !P4 ;  /* 0x00000005ff197807 */ /* 0x000fe40006000000 */
[----:B------:R-:W-:Y:S01]  /*0910*/  ISETP.GT.AND P4, PT, R26, 0x1, PT ;  /* 0x000000011a00780c */ /* 0x000fe20003f84270 */
[----:B------:R-:W-:-:S06]  /*0920*/  IMAD.MOV.U32 R26, RZ, RZ, RZ ;  /* 0x000000ffff1a7224 */ /* 0x000fcc00078e00ff */
[----:B------:R1:W2:Y:S01]  /*0930*/  @P0 LDG.E R26, desc[UR4][R6.64] ;  /* 0x00000004061a0981 */ /* 0x0002a2000c1e1900 */
[----:B------:R-:W-:-:S06]  /*0940*/  IMAD.MOV.U32 R18, RZ, RZ, RZ ;  /* 0x000000ffff127224 */ /* 0x000fcc00078e00ff */
[----:B------:R-:W3:Y:S01]  /*0950*/  @P3 LDG.E R18, desc[UR4][R12.64] ;  /* 0x000000040c123981 */ /* 0x000ee2000c1e1900 */
[----:B-1----:R-:W-:-:S06]  /*0960*/  IMAD.MOV.U32 R6, RZ, RZ, RZ ;  /* 0x000000ffff067224 */ /* 0x002fcc00078e00ff */
[----:B------:R-:W4:Y:S01]  /*0970*/  @P5 LDG.E R6, desc[UR4][R14.64] ;  /* 0x000000040e065981 */ /* 0x000f22000c1e1900 */
[----:B--2---:R-:W-:Y:S02]  /*0980*/  SEL R26, R26, RZ, P0 ;  /* 0x000000ff1a1a7207 */ /* 0x004fe40000000000 */
[----:B------:R-:W-:Y:S01]  /*0990*/  ISETP.NE.AND P0, PT, R35, RZ, PT ;  /* 0x000000ff2300720c */ /* 0x000fe20003f05270 */
[----:B------:R-:W-:-:S06]  /*09a0*/  IMAD.MOV.U32 R35, RZ, RZ, RZ ;  /* 0x000000ffff237224 */ /* 0x000fcc00078e00ff */
[----:B------:R4:W2:Y:S01]  /*09b0*/  @P1 LDG.E R35, desc[UR4][R8.64] ;  /* 0x0000000408231981 */ /* 0x0008a2000c1e1900 */
[----:B---3--:R-:W-:Y:S02]  /*09c0*/  SEL R18, R18, RZ, P3 ;  /* 0x000000ff12127207 */ /* 0x008fe40001800000 */
[----:B------:R-:W-:Y:S02]  /*09d0*/  ISETP.NE.AND P3, PT, R28, RZ, PT ;  /* 0x000000ff1c00720c */ /* 0x000fe40003f65270 */
[----:B------:R-:W-:Y:S02]  /*09e0*/  SEL R27, RZ, 0x5, !P4 ;  /* 0x00000005ff1b7807 */ /* 0x000fe40006000000 */
[----:B------:R-:W-:Y:S01]  /*09f0*/  ISETP.NE.AND P4, PT, R36, RZ, PT ;  /* 0x000000ff2400720c */ /* 0x000fe20003f85270 */
[----:B------:R-:W-:Y:S02]  /*0a00*/  IMAD.MOV.U32 R28, RZ, RZ, RZ ;  /* 0x000000ffff1c7224 */ /* 0x000fe400078e00ff */
[----:B------:R-:W-:Y:S01]  /*0a10*/  VIADD R7, R29, 0x370 ;  /* 0x000003701d077836 */ /* 0x000fe20000000000 */
[----:B------:R-:W-:-:S02]  /*0a20*/  PLOP3.LUT P0, PT, P4, P0, PT, 0x80, 0x0 ;  /* 0x000000000000781c */ /* 0x000fc40002701070 */
[----:B------:R-:W-:Y:S02]  /*0a30*/  CS2R R12, SRZ ;  /* 0x00000000000c7805 */ /* 0x000fe4000001ff00 */
[----:B----4-:R-:W-:Y:S01]  /*0a40*/  SEL R8, R6, RZ, P5 ;  /* 0x000000ff06087207 */ /* 0x010fe20002800000 */
[----:B------:R-:W-:Y:S01]  /*0a50*/  IMAD.WIDE R6, R7, 0x4, R4 ;  /* 0x0000000407067825 */ /* 0x000fe200078e0204 */
[----:B------:R-:W-:-:S03]  /*0a60*/  ISETP.LT.AND P0, PT, R3, 0x18c0, P0 ;  /* 0x000018c00300780c */ /* 0x000fc60000701270 */
[----:B------:R-:W-:Y:S02]  /*0a70*/  VIADD R29, R29, 0x420 ;  /* 0x000004201d1d7836 */ /* 0x000fe40000000000 */
[----:B------:R-:W-:Y:S02]  /*0a80*/  IMAD.MOV.U32 R14, RZ, RZ, RZ ;  /* 0x000000ffff0e7224 */ /* 0x000fe400078e00ff */
[----:B------:R-:W-:-:S06]  /*0a90*/  IMAD.WIDE R4, R29, 0x4, R4 ;  /* 0x000000041d047825 */ /* 0x000fcc00078e0204 */
[----:B------:R-:W3:Y:S04]  /*0aa0*/  @P0 LDG.E R14, desc[UR4][R4.64] ;  /* 0x00000004040e0981 */ /* 0x000ee8000c1e1900 */
[----:B------:R1:W4:Y:S01]  /*0ab0*/  @P0 LDG.E R13, desc[UR4][R4.64] ;  /* 0x00000004040d0981 */ /* 0x000322000c1e1900 */
[----:B--2---:R-:W-:Y:S01]  /*0ac0*/  SEL R19, R35, RZ, P1 ;  /* 0x000000ff23137207 */ /* 0x004fe20000800000 */
[----:B------:R-:W-:Y:S01]  /*0ad0*/  IMAD.IADD R20, R25, 0x1, R20 ;  /* 0x0000000119147824 */ /* 0x000fe200078e0214 */
[----:B------:R-:W-:Y:S01]  /*0ae0*/  ISETP.NE.AND P1, PT, R34, RZ, PT ;  /* 0x000000ff2200720c */ /* 0x000fe20003f25270 */
[----:B------:R-:W-:Y:S01]  /*0af0*/  IMAD R15, R21, R2, RZ ;  /* 0x00000002150f7224 */ /* 0x000fe200078e02ff */
[----:B------:R-:W-:Y:S01]  /*0b00*/  SEL R34, RZ, 0x1, !P2 ;  /* 0x00000001ff227807 */ /* 0x000fe20005000000 */
[----:B------:R-:W-:Y:S01]  /*0b10*/  IMAD.IADD R22, R27, 0x1, R22 ;  /* 0x000000011b167824 */ /* 0x000fe200078e0216 */
[----:B------:R-:W-:Y:S01]  /*0b20*/  ISETP.NE.AND P2, PT, R30, RZ, PT ;  /* 0x000000ff1e00720c */ /* 0x000fe20003f45270 */
[----:B-1----:R-:W1:Y:S01]  /*0b30*/  LDC.64 R4, c[0x0][0x218] ;  /* 0x00008600ff047b82 */ /* 0x002e620000000a00 */
[----:B------:R-:W-:-:S04]  /*0b40*/  SEL R34, R34, 0x2, P3 ;  /* 0x0000000222227807 */ /* 0x000fc80001800000 */
[----:B------:R-:W-:Y:S02]  /*0b50*/  SEL R9, R34, 0x3, P1 ;  /* 0x0000000322097807 */ /* 0x000fe40000800000 */
[----:B------:R-:W-:-:S04]  /*0b60*/  ISETP.GT.AND P1, PT, R24, -0x1, P4 ;  /* 0xffffffff1800780c */ /* 0x000fc80002724270 */
[----:B------:R-:W-:Y:S01]  /*0b70*/  ISETP.LT.AND P1, PT, R3, 0x18c0, P1 ;  /* 0x000018c00300780c */ /* 0x000fe20000f21270 */
[----:B------:R2:W5:Y:S02]  /*0b80*/  @P2 LDG.E R28, desc[UR4][R10.64] ;  /* 0x000000040a1c2981 */ /* 0x000564000c1e1900 */
[----:B--2---:R-:W-:-:S10]  /*0b90*/  CS2R R10, SRZ ;  /* 0x00000000000a7805 */ /* 0x004fd4000001ff00 */
[----:B------:R-:W2:Y:S04]  /*0ba0*/  @P1 LDG.E R12, desc[UR4][R6.64] ;  /* 0x00000004060c1981 */ /* 0x000ea8000c1e1900 */
[----:B------:R-:W2:Y:S04]  /*0bb0*/  @P6 LDG.E R11, desc[UR4][R16.64] ;  /* 0x00000004100b6981 */ /* 0x000ea8000c1e1900 */
[----:B------:R3:W2:Y:S01]  /*0bc0*/  @P1 LDG.E R10, desc[UR4][R6.64] ;  /* 0x00000004060a1981 */ /* 0x0006a2000c1e1900 */
[-C--:B------:R-:W-:Y:S02]  /*0bd0*/  IMAD R21, R21, R20.reuse, RZ ;  /* 0x0000001415157224 */ /* 0x080fe400078e02ff */
[----:B------:R-:W-:-:S02]  /*0be0*/  IMAD R20, R22, R20, R15 ;  /* 0x0000001416147224 */ /* 0x000fc400078e020f */
[----:B------:R-:W-:Y:S02]  /*0bf0*/  IMAD R21, R2, R22, R21 ;  /* 0x0000001602157224 */ /* 0x000fe400078e0215 */
[----:B------:R-:W-:Y:S02]  /*0c00*/  FADD R19, R26, R19 ;  /* 0x000000131a137221 */ /* 0x000fe40000000000 */
[----:B------:R-:W-:Y:S01]  /*0c10*/  IMAD.IADD R20, R20, 0x1, -R21 ;  /* 0x0000000114147824 */ /* 0x000fe200078e0a15 */
[----:B------:R-:W-:Y:S01]  /*0c20*/  ISETP.NE.AND P3, PT, R31, RZ, PT ;  /* 0x000000ff1f00720c */ /* 0x000fe20003f65270 */
[----:B---3--:R-:W3:Y:S03]  /*0c30*/  LDC.64 R6, c[0x0][0x228] ;  /* 0x00008a00ff067b82 */ /* 0x008ee60000000a00 */
[----:B------:R-:W-:Y:S02]  /*0c40*/  I2FP.F32.S32 R20, R20 ;  /* 0x0000001400147245 */ /* 0x000fe40000201400 */
[----:B------:R-:W-:-:S02]  /*0c50*/  SEL R9, R9, 0x4, P3 ;  /* 0x0000000409097807 */ /* 0x000fc40001800000 */
[----:B------:R-:W-:Y:S02]  /*0c60*/  ISETP.NE.AND P4, PT, R32, RZ, PT ;  /* 0x000000ff2000720c */ /* 0x000fe40003f85270 */
[----:B------:R-:W-:Y:S02]  /*0c70*/  SEL R14, R14, 0xff800000, P0 ;  /* 0xff8000000e0e7807 */ /* 0x000fe40000000000 */
[----:B------:R-:W-:Y:S02]  /*0c80*/  SEL R9, R9, 0x5, P4 ;  /* 0x0000000509097807 */ /* 0x000fe40002000000 */
[----:B------:R-:W-:Y:S02]  /*0c90*/  ISETP.NE.AND P5, PT, R33, RZ, PT ;  /* 0x000000ff2100720c */ /* 0x000fe40003fa5270 */
[----:B----4-:R-:W-:Y:S02]  /*0ca0*/  SEL R13, R13, RZ, P0 ;  /* 0x000000ff0d0d7207 */ /* 0x010fe40000000000 */
[----:B------:R-:W-:-:S02]  /*0cb0*/  FSETP.NAN.AND P4, PT, R14, R14, PT ;  /* 0x0000000e0e00720b */ /* 0x000fc40003f88000 */
[----:B------:R-:W-:Y:S02]  /*0cc0*/  SEL R9, R9, 0x6, P5 ;  /* 0x0000000609097807 */ /* 0x000fe40002800000 */
[C---:B------:R-:W-:Y:S01]  /*0cd0*/  ISETP.GE.AND P5, PT, R3.reuse, 0x18c0, PT ;  /* 0x000018c00300780c */ /* 0x040fe20003fa6270 */
[----:B-1----:R-:W-:-:S04]  /*0ce0*/  IMAD.WIDE R4, R3, 0x4, R4 ;  /* 0x0000000403047825 */ /* 0x002fc800078e0204 */
[----:B---3--:R-:W-:Y:S01]  /*0cf0*/  IMAD.WIDE R6, R3, 0x4, R6 ;  /* 0x0000000403067825 */ /* 0x008fe200078e0206 */
[----:B-----5:R-:W-:Y:S02]  /*0d00*/  SEL R28, R28, RZ, P2 ;  /* 0x000000ff1c1c7207 */ /* 0x020fe40001000000 */
[----:B------:R-:W-:-:S03]  /*0d10*/  FSETP.GT.AND P2, PT, |R20|, 8.50705917302346158658e+37, PT ;  /* 0x7e8000001400780b */ /* 0x000fc60003f44200 */
[----:B------:R-:W-:-:S04]  /*0d20*/  FADD R19, R19, R28 ;  /* 0x0000001c13137221 */ /* 0x000fc80000000000 */
[----:B------:R-:W-:Y:S01]  /*0d30*/  FADD R18, R19, R18 ;  /* 0x0000001213127221 */ /* 0x000fe20000000000 */
[----:B--2---:R-:W-:-:S03]  /*0d40*/  SEL R12, R12, RZ, P1 ;  /* 0x000000ff0c0c7207 */ /* 0x004fc60000800000 */
[----:B------:R-:W-:Y:S01]  /*0d50*/  FADD R23, R18, R23 ;  /* 0x0000001712177221 */ /* 0x000fe20000000000 */
[----:B------:R-:W-:Y:S02]  /*0d60*/  SEL R2, R11, RZ, P6 ;  /* 0x000000ff0b027207 */ /* 0x000fe40003000000 */
[----:B------:R-:W-:Y:S02]  /*0d70*/  SEL R11, R10, 0xff800000, P1 ;  /* 0xff8000000a0b7807 */ /* 0x000fe40000800000 */
[C---:B------:R-:W-:Y:S01]  /*0d80*/  FSETP.GEU.AND P1, PT, |R20|.reuse, 1.175494350822287508e-38, PT ;  /* 0x008000001400780b */ /* 0x040fe20003f2e200 */
[----:B------:R-:W-:Y:S01]  /*0d90*/  FADD R23, R23, R8 ;  /* 0x0000000817177221 */ /* 0x000fe20000000000 */
[-C--:B------:R-:W-:Y:S01]  /*0da0*/  FSETP.NAN.AND P3, PT, R11, R11.reuse, PT ;  /* 0x0000000b0b00720b */ /* 0x080fe20003f68000 */
[----:B------:R-:W-:Y:S02]  /*0db0*/  @P2 FMUL R20, R20, 0.25 ;  /* 0x3e80000014142820 */ /* 0x000fe40000400000 */
[----:B------:R-:W-:Y:S01]  /*0dc0*/  FADD R23, R23, R2 ;  /* 0x0000000217177221 */ /* 0x000fe20000000000 */
[----:B------:R-:W-:-:S03]  /*0dd0*/  FSETP.GEU.AND P0, PT, R0, R11, PT ;  /* 0x0000000b0000720b */ /* 0x000fc60003f0e000 */
[----:B------:R-:W-:-:S04]  /*0de0*/  FADD R12, R23, R12 ;  /* 0x0000000c170c7221 */ /* 0x000fc80000000000 */
[----:B------:R-:W-:Y:S01]  /*0df0*/  @!P1 FMUL R20, R20, 16777216 ;  /* 0x4b80000014149820 */ /* 0x000fe20000400000 */
[----:B------:R-:W-:Y:S01]  /*0e00*/  FADD R13, R12, R13 ;  /* 0x0000000d0c0d7221 */ /* 0x000fe20000000000 */
[----:B------:R-:W-:-:S04]  /*0e10*/  @!P3 FSEL R11, R11, R0, !P0 ;  /* 0x000000000b0bb208 */ /* 0x000fc80004000000 */
[----:B------:R-:W1:Y:S01]  /*0e20*/  MUFU.RCP R20, R20 ;  /* 0x0000001400147308 */ /* 0x000e620000001000 */
[----:B------:R-:W-:Y:S01]  /*0e30*/  FSETP.GEU.AND P3, PT, R11, R14, PT ;  /* 0x0000000e0b00720b */ /* 0x000fe20003f6e000 */
[----:B------:R-:W-:Y:S01]  /*0e40*/  @P2 FMUL R13, R13, 0.25 ;  /* 0x3e8000000d0d2820 */ /* 0x000fe20000400000 */
[----:B------:R-:W-:Y:S02]  /*0e50*/  IADD3 R8, P2, R3, UR6, RZ ;  /* 0x0000000603087c10 */ /* 0x000fe4000ff5e0ff */
[----:B------:R-:W-:Y:S02]  /*0e60*/  SEL R0, R9, 0x7, P0 ;  /* 0x0000000709007807 */ /* 0x000fe40000000000 */
[----:B------:R-:W-:Y:S02]  /*0e70*/  @!P4 SEL R14, R14, R11, !P3 ;  /* 0x0000000b0e0ec207 */ /* 0x000fe40005800000 */
[----:B------:R-:W-:Y:S02]  /*0e80*/  LEA.HI.X.SX32 R9, R3, UR7, 0x1, P2 ;  /* 0x0000000703097c11 */ /* 0x000fe400090f0eff */
[----:B------:R-:W-:Y:S01]  /*0e90*/  SEL R11, R0, 0x8, P3 ;  /* 0x00000008000b7807 */ /* 0x000fe20001800000 */
[----:B------:R-:W-:Y:S01]  /*0ea0*/  @!P1 FMUL R13, R13, 16777216 ;  /* 0x4b8000000d0d9820 */ /* 0x000fe20000400000 */
[----:B------:R2:W-:Y:S04]  /*0eb0*/  @!P5 STG.E desc[UR4][R4.64], R14 ;  /* 0x0000000e0400d986 */ /* 0x0005e8000c101904 */
[----:B------:R2:W-:Y:S01]  /*0ec0*/  @!P5 STG.E.U8 desc[UR4][R8.64], R11 ;  /* 0x0000000b0800d986 */ /* 0x0005e2000c101104 */
[----:B-1----:R-:W-:Y:S01]  /*0ed0*/  FMUL R13, R20, R13 ;  /* 0x0000000d140d7220 */ /* 0x002fe20000400000 */
[----:B------:R-:W-:Y:S06]  /*0ee0*/  @P5 EXIT ;  /* 0x000000000000594d */ /* 0x000fec0003800000 */
[----:B------:R-:W-:Y:S01]  /*0ef0*/  STG.E desc[UR4][R6.64], R13 ;  /* 0x0000000d06007986 */ /* 0x000fe2000c101904 */
[----:B------:R-:W-:Y:S05]  /*0f00*/  EXIT ;  /* 0x000000000000794d */ /* 0x000fea0003800000 */
.L_x_0:
[----:B------:R-:W-:-:S00]  /*0f10*/  BRA `(.L_x_0) ;  /* 0xfffffffc00fc7947 */ /* 0x000fc0000383ffff */
[----:B------:R-:W-:-:S00]  /*0f20*/  NOP ;  /* 0x0000000000007918 */ /* 0x000fc00000000000 */
        /* <DEDUP_REMOVED lines=13> */
.L_x_1:


//--------------------- .nv.constant0.triton_poi_fused_avg_pool2d_max_pool2d_with_indices_60 --------------------------
	.section	.nv.constant0.triton_poi_fused_avg_pool2d_max_pool2d_with_indices_60,"a",@progbits
	.sectionflags	@""
	.align	4
.nv.constant0.triton_poi_fused_avg_pool2d_max_pool2d_with_indices_60:
	.zero		564
